//
// Generated by NVIDIA NVVM Compiler
//
// Compiler Build ID: CL-36424714
// Cuda compilation tools, release 13.0, V13.0.88
// Based on NVVM 20.0.0
//

.version 9.0
.target sm_100
.address_size 64

	// .globl	_Z6AplusBii
.global .attribute(.managed) .align 4 .b8 ret[32];

.visible .entry _Z6AplusBii(
	.param .u32 _Z6AplusBii_param_0,
	.param .u32 _Z6AplusBii_param_1
)
{
	.reg .b32 	%r<6>;
	.reg .b64 	%rd<4>;

	ld.param.u32 	%r1, [_Z6AplusBii_param_0];
	ld.param.u32 	%r2, [_Z6AplusBii_param_1];
	mov.u32 	%r3, %tid.x;
	add.s32 	%r4, %r1, %r3;
	add.s32 	%r5, %r4, %r2;
	mul.wide.u32 	%rd1, %r3, 4;
	mov.u64 	%rd2, ret;
	add.s64 	%rd3, %rd2, %rd1;
	st.global.u32 	[%rd3], %r5;
	ret;

}


// ===== COMPILED SASS (sm_100) =====

	.target	sm_100

	.elftype	@"ET_EXEC"


//--------------------- .note.nv.tkinfo           --------------------------
	.section	.note.nv.tkinfo,"",@"SHT_NOTE"
	.sectionflags	@"SHF_NOTE_NV_TKINFO"
	.tkinfo
        /*0018*/ 	.word	0x00000002
        /*0030*/ 	.string	""
        /*0030*/ 	.string	"ptxas"
        /*0030*/ 	.string	"Cuda compilation tools, release 13.0, V13.0.88"
        /*0030*/ 	.string	"Build cuda_13.0.r13.0/compiler.36424714_0"
        /*0030*/ 	.string	"-arch sm_100 -m 64 "



//--------------------- .note.nv.cuinfo           --------------------------
	.section	.note.nv.cuinfo,"",@"SHT_NOTE"
	.sectionflags	@"SHF_NOTE_NV_CUINFO"
        /*0018*/ 	.short	0x0002
        /*001a*/ 	.short	0x0064
        /*001c*/ 	.short	0x0082
	.zero		2


//--------------------- .nv.info                  --------------------------
	.section	.nv.info,"",@"SHT_CUDA_INFO"
	.align	4


	//----- nvinfo : EIATTR_REGCOUNT
	.align		4
        /*0000*/ 	.byte	0x04, 0x2f
        /*0002*/ 	.short	(.L_2 - .L_1)
	.align		4
.L_1:
        /*0004*/ 	.word	index@(_Z6AplusBii)
        /*0008*/ 	.word	0x0000000a


	//----- nvinfo : EIATTR_FRAME_SIZE
	.align		4
.L_2:
        /*000c*/ 	.byte	0x04, 0x11
        /*000e*/ 	.short	(.L_4 - .L_3)
	.align		4
.L_3:
        /*0010*/ 	.word	index@(_Z6AplusBii)
        /*0014*/ 	.word	0x00000000


	//----- nvinfo : EIATTR_MIN_STACK_SIZE
	.align		4
.L_4:
        /*0018*/ 	.byte	0x04, 0x12
        /*001a*/ 	.short	(.L_6 - .L_5)
	.align		4
.L_5:
        /*001c*/ 	.word	index@(_Z6AplusBii)
        /*0020*/ 	.word	0x00000000
.L_6:


//--------------------- .nv.compat                --------------------------
	.section	.nv.compat,"",@"SHT_CUDA_COMPAT_INFO"
	.align	4
        /*0000*/ 	.byte	0x02, 0x09, 0x00, 0x00, 0x02, 0x02, 0x01, 0x00, 0x02, 0x05, 0x05, 0x00, 0x03, 0x07, 0x01, 0x01
        /*0010*/ 	.byte	0x02, 0x03, 0x00, 0x00, 0x02, 0x06, 0x01, 0x00, 0x04, 0x0b, 0x08, 0x00, 0x09, 0x00, 0x00, 0x00
        /*0020*/ 	.byte	0x00, 0x00, 0x00, 0x00


//--------------------- .nv.info._Z6AplusBii      --------------------------
	.section	.nv.info._Z6AplusBii,"",@"SHT_CUDA_INFO"
	.sectionflags	@""
	.align	4


	//----- nvinfo : EIATTR_CUDA_API_VERSION
	.align		4
        /*0000*/ 	.byte	0x04, 0x37
        /*0002*/ 	.short	(.L_8 - .L_7)
.L_7:
        /*0004*/ 	.word	0x00000082


	//----- nvinfo : EIATTR_KPARAM_INFO
	.align		4
.L_8:
        /*0008*/ 	.byte	0x04, 0x17
        /*000a*/ 	.short	(.L_10 - .L_9)
.L_9:
        /*000c*/ 	.word	0x00000000
        /*0010*/ 	.short	0x0001
        /*0012*/ 	.short	0x0004
        /*0014*/ 	.byte	0x00, 0xf0, 0x11, 0x00


	//----- nvinfo : EIATTR_KPARAM_INFO
	.align		4
.L_10:
        /*0018*/ 	.byte	0x04, 0x17
        /*001a*/ 	.short	(.L_12 - .L_11)
.L_11:
        /*001c*/ 	.word	0x00000000
        /*0020*/ 	.short	0x0000
        /*0022*/ 	.short	0x0000
        /*0024*/ 	.byte	0x00, 0xf0, 0x11, 0x00


	//----- nvinfo : EIATTR_SPARSE_MMA_MASK
	.align		4
.L_12:
        /*0028*/ 	.byte	0x03, 0x50
        /*002a*/ 	.short	0x0000


	//----- nvinfo : EIATTR_MAXREG_COUNT
	.align		4
        /*002c*/ 	.byte	0x03, 0x1b
        /*002e*/ 	.short	0x00ff


	//----- nvinfo : EIATTR_MERCURY_ISA_VERSION
	.align		4
        /*0030*/ 	.byte	0x03, 0x5f
        /*0032*/ 	.short	0x0101


	//----- nvinfo : EIATTR_VRC_CTA_INIT_COUNT
	.align		4
        /*0034*/ 	.byte	0x02, 0x4a
	.zero		1
	.zero		1


	//----- nvinfo : EIATTR_EXIT_INSTR_OFFSETS
	.align		4
        /*0038*/ 	.byte	0x04, 0x1c
        /*003a*/ 	.short	(.L_14 - .L_13)


	//   ....[0]....
.L_13:
        /*003c*/ 	.word	0x00000080


	//----- nvinfo : EIATTR_CBANK_PARAM_SIZE
	.align		4
.L_14:
        /*0040*/ 	.byte	0x03, 0x19
        /*0042*/ 	.short	0x0008


	//----- nvinfo : EIATTR_PARAM_CBANK
	.align		4
        /*0044*/ 	.byte	0x04, 0x0a
        /*0046*/ 	.short	(.L_16 - .L_15)
	.align		4
.L_15:
        /*0048*/ 	.word	index@(.nv.constant0._Z6AplusBii)
        /*004c*/ 	.short	0x0380
        /*004e*/ 	.short	0x0008


	//----- nvinfo : EIATTR_SW_WAR
	.align		4
.L_16:
        /*0050*/ 	.byte	0x04, 0x36
        /*0052*/ 	.short	(.L_18 - .L_17)
.L_17:
        /*0054*/ 	.word	0x00000008
.L_18:


//--------------------- .nv.callgraph             --------------------------
	.section	.nv.callgraph,"",@"SHT_CUDA_CALLGRAPH"
	.align	4
	.sectionentsize	8
	.align		4
        /*0000*/ 	.word	0x00000000
	.align		4
        /*0004*/ 	.word	0xffffffff
	.align		4
        /*0008*/ 	.word	0x00000000
	.align		4
        /*000c*/ 	.word	0xfffffffe
	.align		4
        /*0010*/ 	.word	0x00000000
	.align		4
        /*0014*/ 	.word	0xfffffffd
	.align		4
        /*0018*/ 	.word	0x00000000
	.align		4
        /*001c*/ 	.word	0xfffffffc


//--------------------- .nv.constant4             --------------------------
	.section	.nv.constant4,"a",@progbits
	.align	8
	.align		8
.nv.constant4:
        /*0000*/ 	.dword	ret


//--------------------- .text._Z6AplusBii         --------------------------
	.section	.text._Z6AplusBii,"ax",@progbits
	.align	128
        .global         _Z6AplusBii
        .type           _Z6AplusBii,@function
        .size           _Z6AplusBii,(.L_x_1 - _Z6AplusBii)
        .other          _Z6AplusBii,@"STO_CUDA_ENTRY STV_DEFAULT"
_Z6AplusBii:
.text._Z6AplusBii:
[----:B------:R-:W-:Y:S01]  /*0000*/  LDC R1, c[0x0][0x37c] ;  /* 0x0000df00ff017b82 */ /* 0x000fe20000000800 */
[----:B------:R-:W0:Y:S07]  /*0010*/  S2R R7, SR_TID.X ;  /* 0x0000000000077919 */ /* 0x000e2e0000002100 */
[----:B------:R-:W0:Y:S01]  /*0020*/  LDC.64 R4, c[0x0][0x380] ;  /* 0x0000e000ff047b82 */ /* 0x000e220000000a00 */
[----:B------:R-:W1:Y:S07]  /*0030*/  LDCU.64 UR4, c[0x0][0x358] ;  /* 0x00006b00ff0477ac */ /* 0x000e6e0008000a00 */
[----:B------:R-:W2:Y:S01]  /*0040*/  LDC.64 R2, c[0x4][RZ] ;  /* 0x01000000ff027b82 */ /* 0x000ea20000000a00 */
[----:B0-----:R-:W-:Y:S01]  /*0050*/  IADD3 R5, PT, PT, R5, R7, R4 ;  /* 0x0000000705057210 */ /* 0x001fe20007ffe004 */
[----:B--2---:R-:W-:-:S05]  /*0060*/  IMAD.WIDE.U32 R2, R7, 0x4, R2 ;  /* 0x0000000407027825 */ /* 0x004fca00078e0002 */
[----:B-1----:R-:W-:Y:S01]  /*0070*/  STG.E desc[UR4][R2.64], R5 ;  /* 0x0000000502007986 */ /* 0x002fe2000c101904 */
[----:B------:R-:W-:Y:S05]  /*0080*/  EXIT ;  /* 0x000000000000794d */ /* 0x000fea0003800000 */
.L_x_0:
[----:B------:R-:W-:-:S00]  /*0090*/  BRA `(.L_x_0) ;  /* 0xfffffffc00fc7947 */ /* 0x000fc0000383ffff */
[----:B------:R-:W-:-:S00]  /*00a0*/  NOP ;  /* 0x0000000000007918 */ /* 0x000fc00000000000 */
        /* <DEDUP_REMOVED lines=13> */
.L_x_1:


//--------------------- .nv.shared.reserved.0     --------------------------
	.section	.nv.shared.reserved.0,"aw",@nobits
	.weak		__nv_reservedSMEM_offset_0_alias
	.size		__nv_reservedSMEM_offset_0_alias, 0, 64
	.other		__nv_reservedSMEM_offset_0_alias,@"STO_CUDA_RESERVED_SHARED STV_DEFAULT"
__nv_reservedSMEM_offset_0_alias:
	.zero		0
	.zero		64


//--------------------- .nv.global                --------------------------
	.section	.nv.global,"aw",@nobits
	.align	4
.nv.global:
	.type		ret,@object
	.size		ret,(.L_0 - ret)
	.other		ret,@"STV_DEFAULT STO_CUDA_MANAGED"
ret:
	.zero		32
.L_0:


//--------------------- .nv.constant0._Z6AplusBii --------------------------
	.section	.nv.constant0._Z6AplusBii,"a",@progbits
	.sectionflags	@""
	.align	4
.nv.constant0._Z6AplusBii:
	.zero		904


//--------------------- SYMBOLS --------------------------

	.type		.nv.reservedSmem.offset0,@object
	.size		.nv.reservedSmem.offset0,0x4
